//
// Generated by NVIDIA NVVM Compiler
//
// Compiler Build ID: CL-36424714
// Cuda compilation tools, release 13.0, V13.0.88
// Based on NVVM 20.0.0
//

.version 9.0
.target sm_100
.address_size 64

	// .globl	_Z12generateMaskPhPjm
.extern .shared .align 16 .b8 temp[];

.visible .entry _Z12generateMaskPhPjm(
	.param .u64 .ptr .align 1 _Z12generateMaskPhPjm_param_0,
	.param .u64 .ptr .align 1 _Z12generateMaskPhPjm_param_1,
	.param .u64 _Z12generateMaskPhPjm_param_2
)
{
	.reg .pred 	%p<8>;
	.reg .b16 	%rs<5>;
	.reg .b32 	%r<17>;
	.reg .b64 	%rd<21>;

	ld.param.u64 	%rd10, [_Z12generateMaskPhPjm_param_0];
	ld.param.u64 	%rd11, [_Z12generateMaskPhPjm_param_1];
	ld.param.u64 	%rd9, [_Z12generateMaskPhPjm_param_2];
	cvta.to.global.u64 	%rd1, %rd11;
	cvta.to.global.u64 	%rd2, %rd10;
	mov.u32 	%r7, %ctaid.x;
	mov.u32 	%r8, %ntid.x;
	mov.u32 	%r9, %tid.x;
	mad.lo.s32 	%r16, %r7, %r8, %r9;
	mov.u32 	%r10, %nctaid.x;
	mul.lo.s32 	%r2, %r8, %r10;
	setp.eq.s32 	%p1, %r16, 0;
	@%p1 bra 	$L__BB0_3;
	cvt.s64.s32 	%rd20, %r16;
	add.s64 	%rd4, %rd9, -1;
	setp.le.u64 	%p2, %rd4, %rd20;
	@%p2 bra 	$L__BB0_6;
$L__BB0_2:
	add.s64 	%rd12, %rd2, %rd20;
	ld.global.u8 	%rs1, [%rd12];
	ld.global.u8 	%rs2, [%rd12+-1];
	setp.ne.s16 	%p3, %rs1, %rs2;
	selp.u32 	%r11, 1, 0, %p3;
	shl.b64 	%rd13, %rd20, 2;
	add.s64 	%rd14, %rd1, %rd13;
	st.global.u32 	[%rd14], %r11;
	add.s32 	%r16, %r16, %r2;
	cvt.s64.s32 	%rd20, %r16;
	setp.gt.u64 	%p4, %rd4, %rd20;
	@%p4 bra 	$L__BB0_2;
	bra.uni 	$L__BB0_6;
$L__BB0_3:
	mov.b32 	%r12, 1;
	st.global.u32 	[%rd1], %r12;
	setp.lt.u64 	%p5, %rd9, 2;
	@%p5 bra 	$L__BB0_6;
	mov.b32 	%r15, 1;
	mov.b64 	%rd19, 1;
$L__BB0_5:
	add.s64 	%rd16, %rd2, %rd19;
	ld.global.u8 	%rs3, [%rd16];
	ld.global.u8 	%rs4, [%rd16+-1];
	setp.ne.s16 	%p6, %rs3, %rs4;
	selp.u32 	%r14, 1, 0, %p6;
	shl.b64 	%rd17, %rd19, 2;
	add.s64 	%rd18, %rd1, %rd17;
	st.global.u32 	[%rd18], %r14;
	add.s32 	%r15, %r15, %r2;
	cvt.s64.s32 	%rd19, %r15;
	setp.gt.u64 	%p7, %rd9, %rd19;
	@%p7 bra 	$L__BB0_5;
$L__BB0_6:
	ret;

}
	// .globl	_Z4scanPjS_S_m
.visible .entry _Z4scanPjS_S_m(
	.param .u64 .ptr .align 1 _Z4scanPjS_S_m_param_0,
	.param .u64 .ptr .align 1 _Z4scanPjS_S_m_param_1,
	.param .u64 .ptr .align 1 _Z4scanPjS_S_m_param_2,
	.param .u64 _Z4scanPjS_S_m_param_3
)
{
	.reg .pred 	%p<8>;
	.reg .b32 	%r<55>;
	.reg .b64 	%rd<16>;

	ld.param.u64 	%rd1, [_Z4scanPjS_S_m_param_0];
	ld.param.u64 	%rd4, [_Z4scanPjS_S_m_param_1];
	ld.param.u64 	%rd2, [_Z4scanPjS_S_m_param_2];
	ld.param.u64 	%rd3, [_Z4scanPjS_S_m_param_3];
	cvta.to.global.u64 	%rd5, %rd4;
	mov.u32 	%r1, %ctaid.x;
	mov.u32 	%r2, %tid.x;
	cvt.u32.u64 	%r3, %rd3;
	shl.b32 	%r18, %r2, 1;
	mad.lo.s32 	%r4, %r1, %r3, %r18;
	mul.wide.s32 	%rd6, %r4, 4;
	add.s64 	%rd7, %rd5, %rd6;
	ld.global.u32 	%r19, [%rd7];
	shl.b32 	%r20, %r2, 3;
	mov.u32 	%r21, temp;
	add.s32 	%r5, %r21, %r20;
	ld.global.u32 	%r22, [%rd7+4];
	or.b32  	%r6, %r18, 1;
	st.shared.v2.u32 	[%r5], {%r19, %r22};
	shr.u64 	%rd8, %rd3, 1;
	cvt.u32.u64 	%r50, %rd8;
	setp.lt.s32 	%p1, %r50, 1;
	mov.b32 	%r52, 1;
	@%p1 bra 	$L__BB1_5;
	mov.b32 	%r52, 1;
$L__BB1_2:
	bar.sync 	0;
	setp.ge.s32 	%p2, %r2, %r50;
	@%p2 bra 	$L__BB1_4;
	mul.lo.s32 	%r24, %r52, %r6;
	shl.b32 	%r25, %r24, 2;
	add.s32 	%r27, %r21, %r25;
	ld.shared.u32 	%r28, [%r27+-4];
	shl.b32 	%r29, %r52, 2;
	add.s32 	%r30, %r27, %r29;
	ld.shared.u32 	%r31, [%r30+-4];
	add.s32 	%r32, %r31, %r28;
	st.shared.u32 	[%r30+-4], %r32;
$L__BB1_4:
	shl.b32 	%r52, %r52, 1;
	shr.u32 	%r11, %r50, 1;
	setp.gt.u32 	%p3, %r50, 1;
	mov.u32 	%r50, %r11;
	@%p3 bra 	$L__BB1_2;
$L__BB1_5:
	bar.sync 	0;
	setp.ne.s32 	%p4, %r2, 0;
	@%p4 bra 	$L__BB1_7;
	shl.b32 	%r33, %r3, 2;
	add.s32 	%r35, %r21, %r33;
	ld.shared.u32 	%r36, [%r35+-4];
	cvta.to.global.u64 	%rd9, %rd2;
	mul.wide.u32 	%rd10, %r1, 4;
	add.s64 	%rd11, %rd9, %rd10;
	st.global.u32 	[%rd11], %r36;
	mov.b32 	%r37, 0;
	st.shared.u32 	[%r35+-4], %r37;
$L__BB1_7:
	setp.lt.u64 	%p5, %rd3, 2;
	@%p5 bra 	$L__BB1_12;
	mov.b32 	%r53, 1;
$L__BB1_9:
	shr.u32 	%r52, %r52, 1;
	bar.sync 	0;
	setp.ge.u32 	%p6, %r2, %r53;
	@%p6 bra 	$L__BB1_11;
	mul.lo.s32 	%r39, %r52, %r6;
	shl.b32 	%r40, %r39, 2;
	add.s32 	%r42, %r21, %r40;
	ld.shared.u32 	%r43, [%r42+-4];
	shl.b32 	%r44, %r52, 2;
	add.s32 	%r45, %r42, %r44;
	ld.shared.u32 	%r46, [%r45+-4];
	st.shared.u32 	[%r42+-4], %r46;
	add.s32 	%r47, %r46, %r43;
	st.shared.u32 	[%r45+-4], %r47;
$L__BB1_11:
	shl.b32 	%r53, %r53, 1;
	cvt.u64.u32 	%rd12, %r53;
	setp.gt.u64 	%p7, %rd3, %rd12;
	@%p7 bra 	$L__BB1_9;
$L__BB1_12:
	cvta.to.global.u64 	%rd13, %rd1;
	bar.sync 	0;
	ld.shared.v2.u32 	{%r48, %r49}, [%r5];
	add.s64 	%rd15, %rd13, %rd6;
	st.global.u32 	[%rd15+-4], %r48;
	st.global.u32 	[%rd15], %r49;
	ret;

}
	// .globl	_Z3addPjjS_
.visible .entry _Z3addPjjS_(
	.param .u64 .ptr .align 1 _Z3addPjjS__param_0,
	.param .u32 _Z3addPjjS__param_1,
	.param .u64 .ptr .align 1 _Z3addPjjS__param_2
)
{
	.reg .b32 	%r<9>;
	.reg .b64 	%rd<9>;

	ld.param.u64 	%rd1, [_Z3addPjjS__param_0];
	ld.param.u32 	%r1, [_Z3addPjjS__param_1];
	ld.param.u64 	%rd2, [_Z3addPjjS__param_2];
	cvta.to.global.u64 	%rd3, %rd1;
	cvta.to.global.u64 	%rd4, %rd2;
	mov.u32 	%r2, %ctaid.x;
	mov.u32 	%r3, %tid.x;
	mul.wide.u32 	%rd5, %r2, 4;
	add.s64 	%rd6, %rd4, %rd5;
	ld.global.u32 	%r4, [%rd6+-4];
	mad.lo.s32 	%r5, %r1, %r2, %r3;
	add.s32 	%r6, %r5, -1;
	mul.wide.s32 	%rd7, %r6, 4;
	add.s64 	%rd8, %rd3, %rd7;
	ld.global.u32 	%r7, [%rd8];
	add.s32 	%r8, %r7, %r4;
	st.global.u32 	[%rd8], %r8;
	ret;

}


// ===== COMPILED SASS (sm_100) =====

	.target	sm_100

	.elftype	@"ET_EXEC"


//--------------------- .note.nv.tkinfo           --------------------------
	.section	.note.nv.tkinfo,"",@"SHT_NOTE"
	.sectionflags	@"SHF_NOTE_NV_TKINFO"
	.tkinfo
        /*0018*/ 	.word	0x00000002
        /*0030*/ 	.string	""
        /*0030*/ 	.string	"ptxas"
        /*0030*/ 	.string	"Cuda compilation tools, release 13.0, V13.0.88"
        /*0030*/ 	.string	"Build cuda_13.0.r13.0/compiler.36424714_0"
        /*0030*/ 	.string	"-arch sm_100 -m 64 "



//--------------------- .note.nv.cuinfo           --------------------------
	.section	.note.nv.cuinfo,"",@"SHT_NOTE"
	.sectionflags	@"SHF_NOTE_NV_CUINFO"
        /*0018*/ 	.short	0x0002
        /*001a*/ 	.short	0x0064
        /*001c*/ 	.short	0x0082
	.zero		2


//--------------------- .nv.info                  --------------------------
	.section	.nv.info,"",@"SHT_CUDA_INFO"
	.align	4


	//----- nvinfo : EIATTR_REGCOUNT
	.align		4
        /*0000*/ 	.byte	0x04, 0x2f
        /*0002*/ 	.short	(.L_1 - .L_0)
	.align		4
.L_0:
        /*0004*/ 	.word	index@(_Z12generateMaskPhPjm)
        /*0008*/ 	.word	0x00000014


	//----- nvinfo : EIATTR_FRAME_SIZE
	.align		4
.L_1:
        /*000c*/ 	.byte	0x04, 0x11
        /*000e*/ 	.short	(.L_3 - .L_2)
	.align		4
.L_2:
        /*0010*/ 	.word	index@(_Z12generateMaskPhPjm)
        /*0014*/ 	.word	0x00000000


	//----- nvinfo : EIATTR_REGCOUNT
	.align		4
.L_3:
        /*0018*/ 	.byte	0x04, 0x2f
        /*001a*/ 	.short	(.L_5 - .L_4)
	.align		4
.L_4:
        /*001c*/ 	.word	index@(_Z4scanPjS_S_m)
        /*0020*/ 	.word	0x0000000e


	//----- nvinfo : EIATTR_FRAME_SIZE
	.align		4
.L_5:
        /*0024*/ 	.byte	0x04, 0x11
        /*0026*/ 	.short	(.L_7 - .L_6)
	.align		4
.L_6:
        /*0028*/ 	.word	index@(_Z4scanPjS_S_m)
        /*002c*/ 	.word	0x00000000


	//----- nvinfo : EIATTR_REGCOUNT
	.align		4
.L_7:
        /*0030*/ 	.byte	0x04, 0x2f
        /*0032*/ 	.short	(.L_9 - .L_8)
	.align		4
.L_8:
        /*0034*/ 	.word	index@(_Z3addPjjS_)
        /*0038*/ 	.word	0x0000000c


	//----- nvinfo : EIATTR_FRAME_SIZE
	.align		4
.L_9:
        /*003c*/ 	.byte	0x04, 0x11
        /*003e*/ 	.short	(.L_11 - .L_10)
	.align		4
.L_10:
        /*0040*/ 	.word	index@(_Z3addPjjS_)
        /*0044*/ 	.word	0x00000000


	//----- nvinfo : EIATTR_MIN_STACK_SIZE
	.align		4
.L_11:
        /*0048*/ 	.byte	0x04, 0x12
        /*004a*/ 	.short	(.L_13 - .L_12)
	.align		4
.L_12:
        /*004c*/ 	.word	index@(_Z3addPjjS_)
        /*0050*/ 	.word	0x00000000


	//----- nvinfo : EIATTR_MIN_STACK_SIZE
	.align		4
.L_13:
        /*0054*/ 	.byte	0x04, 0x12
        /*0056*/ 	.short	(.L_15 - .L_14)
	.align		4
.L_14:
        /*0058*/ 	.word	index@(_Z4scanPjS_S_m)
        /*005c*/ 	.word	0x00000000


	//----- nvinfo : EIATTR_MIN_STACK_SIZE
	.align		4
.L_15:
        /*0060*/ 	.byte	0x04, 0x12
        /*0062*/ 	.short	(.L_17 - .L_16)
	.align		4
.L_16:
        /*0064*/ 	.word	index@(_Z12generateMaskPhPjm)
        /*0068*/ 	.word	0x00000000
.L_17:


//--------------------- .nv.compat                --------------------------
	.section	.nv.compat,"",@"SHT_CUDA_COMPAT_INFO"
	.align	4
        /*0000*/ 	.byte	0x02, 0x09, 0x00, 0x00, 0x02, 0x02, 0x01, 0x00, 0x02, 0x05, 0x05, 0x00, 0x03, 0x07, 0x01, 0x01
        /*0010*/ 	.byte	0x02, 0x03, 0x00, 0x00, 0x02, 0x06, 0x01, 0x00, 0x04, 0x0b, 0x08, 0x00, 0x09, 0x00, 0x00, 0x00
        /*0020*/ 	.byte	0x00, 0x00, 0x00, 0x00


//--------------------- .nv.info._Z3addPjjS_      --------------------------
	.section	.nv.info._Z3addPjjS_,"",@"SHT_CUDA_INFO"
	.sectionflags	@""
	.align	4


	//----- nvinfo : EIATTR_CUDA_API_VERSION
	.align		4
        /*0000*/ 	.byte	0x04, 0x37
        /*0002*/ 	.short	(.L_19 - .L_18)
.L_18:
        /*0004*/ 	.word	0x00000082


	//----- nvinfo : EIATTR_KPARAM_INFO
	.align		4
.L_19:
        /*0008*/ 	.byte	0x04, 0x17
        /*000a*/ 	.short	(.L_21 - .L_20)
.L_20:
        /*000c*/ 	.word	0x00000000
        /*0010*/ 	.short	0x0002
        /*0012*/ 	.short	0x0010
        /*0014*/ 	.byte	0x00, 0xf5, 0x21, 0x00


	//----- nvinfo : EIATTR_KPARAM_INFO
	.align		4
.L_21:
        /*0018*/ 	.byte	0x04, 0x17
        /*001a*/ 	.short	(.L_23 - .L_22)
.L_22:
        /*001c*/ 	.word	0x00000000
        /*0020*/ 	.short	0x0001
        /*0022*/ 	.short	0x0008
        /*0024*/ 	.byte	0x00, 0xf0, 0x11, 0x00


	//----- nvinfo : EIATTR_KPARAM_INFO
	.align		4
.L_23:
        /*0028*/ 	.byte	0x04, 0x17
        /*002a*/ 	.short	(.L_25 - .L_24)
.L_24:
        /*002c*/ 	.word	0x00000000
        /*0030*/ 	.short	0x0000
        /*0032*/ 	.short	0x0000
        /*0034*/ 	.byte	0x00, 0xf5, 0x21, 0x00


	//----- nvinfo : EIATTR_SPARSE_MMA_MASK
	.align		4
.L_25:
        /*0038*/ 	.byte	0x03, 0x50
        /*003a*/ 	.short	0x0000


	//----- nvinfo : EIATTR_MAXREG_COUNT
	.align		4
        /*003c*/ 	.byte	0x03, 0x1b
        /*003e*/ 	.short	0x00ff


	//----- nvinfo : EIATTR_MERCURY_ISA_VERSION
	.align		4
        /*0040*/ 	.byte	0x03, 0x5f
        /*0042*/ 	.short	0x0101


	//----- nvinfo : EIATTR_VRC_CTA_INIT_COUNT
	.align		4
        /*0044*/ 	.byte	0x02, 0x4a
	.zero		1
	.zero		1


	//----- nvinfo : EIATTR_EXIT_INSTR_OFFSETS
	.align		4
        /*0048*/ 	.byte	0x04, 0x1c
        /*004a*/ 	.short	(.L_27 - .L_26)


	//   ....[0]....
.L_26:
        /*004c*/ 	.word	0x000000f0


	//----- nvinfo : EIATTR_CBANK_PARAM_SIZE
	.align		4
.L_27:
        /*0050*/ 	.byte	0x03, 0x19
        /*0052*/ 	.short	0x0018


	//----- nvinfo : EIATTR_PARAM_CBANK
	.align		4
        /*0054*/ 	.byte	0x04, 0x0a
        /*0056*/ 	.short	(.L_29 - .L_28)
	.align		4
.L_28:
        /*0058*/ 	.word	index@(.nv.constant0._Z3addPjjS_)
        /*005c*/ 	.short	0x0380
        /*005e*/ 	.short	0x0018


	//----- nvinfo : EIATTR_SW_WAR
	.align		4
.L_29:
        /*0060*/ 	.byte	0x04, 0x36
        /*0062*/ 	.short	(.L_31 - .L_30)
.L_30:
        /*0064*/ 	.word	0x00000008
.L_31:


//--------------------- .nv.info._Z4scanPjS_S_m   --------------------------
	.section	.nv.info._Z4scanPjS_S_m,"",@"SHT_CUDA_INFO"
	.sectionflags	@""
	.align	4


	//----- nvinfo : EIATTR_CUDA_API_VERSION
	.align		4
        /*0000*/ 	.byte	0x04, 0x37
        /*0002*/ 	.short	(.L_33 - .L_32)
.L_32:
        /*0004*/ 	.word	0x00000082


	//----- nvinfo : EIATTR_KPARAM_INFO
	.align		4
.L_33:
        /*0008*/ 	.byte	0x04, 0x17
        /*000a*/ 	.short	(.L_35 - .L_34)
.L_34:
        /*000c*/ 	.word	0x00000000
        /*0010*/ 	.short	0x0003
        /*0012*/ 	.short	0x0018
        /*0014*/ 	.byte	0x00, 0xf0, 0x21, 0x00


	//----- nvinfo : EIATTR_KPARAM_INFO
	.align		4
.L_35:
        /*0018*/ 	.byte	0x04, 0x17
        /*001a*/ 	.short	(.L_37 - .L_36)
.L_36:
        /*001c*/ 	.word	0x00000000
        /*0020*/ 	.short	0x0002
        /*0022*/ 	.short	0x0010
        /*0024*/ 	.byte	0x00, 0xf5, 0x21, 0x00


	//----- nvinfo : EIATTR_KPARAM_INFO
	.align		4
.L_37:
        /*0028*/ 	.byte	0x04, 0x17
        /*002a*/ 	.short	(.L_39 - .L_38)
.L_38:
        /*002c*/ 	.word	0x00000000
        /*0030*/ 	.short	0x0001
        /*0032*/ 	.short	0x0008
        /*0034*/ 	.byte	0x00, 0xf5, 0x21, 0x00


	//----- nvinfo : EIATTR_KPARAM_INFO
	.align		4
.L_39:
        /*0038*/ 	.byte	0x04, 0x17
        /*003a*/ 	.short	(.L_41 - .L_40)
.L_40:
        /*003c*/ 	.word	0x00000000
        /*0040*/ 	.short	0x0000
        /*0042*/ 	.short	0x0000
        /*0044*/ 	.byte	0x00, 0xf5, 0x21, 0x00


	//----- nvinfo : EIATTR_SPARSE_MMA_MASK
	.align		4
.L_41:
        /*0048*/ 	.byte	0x03, 0x50
        /*004a*/ 	.short	0x0000


	//----- nvinfo : EIATTR_MAXREG_COUNT
	.align		4
        /*004c*/ 	.byte	0x03, 0x1b
        /*004e*/ 	.short	0x00ff


	//----- nvinfo : EIATTR_NUM_BARRIERS
	.align		4
        /*0050*/ 	.byte	0x02, 0x4c
        /*0052*/ 	.byte	0x01
	.zero		1


	//----- nvinfo : EIATTR_MERCURY_ISA_VERSION
	.align		4
        /*0054*/ 	.byte	0x03, 0x5f
        /*0056*/ 	.short	0x0101


	//----- nvinfo : EIATTR_VRC_CTA_INIT_COUNT
	.align		4
        /*0058*/ 	.byte	0x02, 0x4a
	.zero		1
	.zero		1


	//----- nvinfo : EIATTR_EXIT_INSTR_OFFSETS
	.align		4
        /*005c*/ 	.byte	0x04, 0x1c
        /*005e*/ 	.short	(.L_43 - .L_42)


	//   ....[0]....
.L_42:
        /*0060*/ 	.word	0x00000480


	//----- nvinfo : EIATTR_CBANK_PARAM_SIZE
	.align		4
.L_43:
        /*0064*/ 	.byte	0x03, 0x19
        /*0066*/ 	.short	0x0020


	//----- nvinfo : EIATTR_PARAM_CBANK
	.align		4
        /*0068*/ 	.byte	0x04, 0x0a
        /*006a*/ 	.short	(.L_45 - .L_44)
	.align		4
.L_44:
        /*006c*/ 	.word	index@(.nv.constant0._Z4scanPjS_S_m)
        /*0070*/ 	.short	0x0380
        /*0072*/ 	.short	0x0020


	//----- nvinfo : EIATTR_SW_WAR
	.align		4
.L_45:
        /*0074*/ 	.byte	0x04, 0x36
        /*0076*/ 	.short	(.L_47 - .L_46)
.L_46:
        /*0078*/ 	.word	0x00000008
.L_47:


//--------------------- .nv.info._Z12generateMaskPhPjm --------------------------
	.section	.nv.info._Z12generateMaskPhPjm,"",@"SHT_CUDA_INFO"
	.sectionflags	@""
	.align	4


	//----- nvinfo : EIATTR_CUDA_API_VERSION
	.align		4
        /*0000*/ 	.byte	0x04, 0x37
        /*0002*/ 	.short	(.L_49 - .L_48)
.L_48:
        /*0004*/ 	.word	0x00000082


	//----- nvinfo : EIATTR_KPARAM_INFO
	.align		4
.L_49:
        /*0008*/ 	.byte	0x04, 0x17
        /*000a*/ 	.short	(.L_51 - .L_50)
.L_50:
        /*000c*/ 	.word	0x00000000
        /*0010*/ 	.short	0x0002
        /*0012*/ 	.short	0x0010
        /*0014*/ 	.byte	0x00, 0xf0, 0x21, 0x00


	//----- nvinfo : EIATTR_KPARAM_INFO
	.align		4
.L_51:
        /*0018*/ 	.byte	0x04, 0x17
        /*001a*/ 	.short	(.L_53 - .L_52)
.L_52:
        /*001c*/ 	.word	0x00000000
        /*0020*/ 	.short	0x0001
        /*0022*/ 	.short	0x0008
        /*0024*/ 	.byte	0x00, 0xf5, 0x21, 0x00


	//----- nvinfo : EIATTR_KPARAM_INFO
	.align		4
.L_53:
        /*0028*/ 	.byte	0x04, 0x17
        /*002a*/ 	.short	(.L_55 - .L_54)
.L_54:
        /*002c*/ 	.word	0x00000000
        /*0030*/ 	.short	0x0000
        /*0032*/ 	.short	0x0000
        /*0034*/ 	.byte	0x00, 0xf5, 0x21, 0x00


	//----- nvinfo : EIATTR_SPARSE_MMA_MASK
	.align		4
.L_55:
        /*0038*/ 	.byte	0x03, 0x50
        /*003a*/ 	.short	0x0000


	//----- nvinfo : EIATTR_MAXREG_COUNT
	.align		4
        /*003c*/ 	.byte	0x03, 0x1b
        /*003e*/ 	.short	0x00ff


	//----- nvinfo : EIATTR_MERCURY_ISA_VERSION
	.align		4
        /*0040*/ 	.byte	0x03, 0x5f
        /*0042*/ 	.short	0x0101


	//----- nvinfo : EIATTR_VRC_CTA_INIT_COUNT
	.align		4
        /*0044*/ 	.byte	0x02, 0x4a
	.zero		1
	.zero		1


	//----- nvinfo : EIATTR_EXIT_INSTR_OFFSETS
	.align		4
        /*0048*/ 	.byte	0x04, 0x1c
        /*004a*/ 	.short	(.L_57 - .L_56)


	//   ....[0]....
.L_56:
        /*004c*/ 	.word	0x00000120


	//   ....[1]....
        /*0050*/ 	.word	0x00000220


	//   ....[2]....
        /*0054*/ 	.word	0x00000290


	//   ....[3]....
        /*0058*/ 	.word	0x000003e0


	//----- nvinfo : EIATTR_CRS_STACK_SIZE
	.align		4
.L_57:
        /*005c*/ 	.byte	0x04, 0x1e
        /*005e*/ 	.short	(.L_59 - .L_58)
.L_58:
        /*0060*/ 	.word	0x00000000


	//----- nvinfo : EIATTR_CBANK_PARAM_SIZE
	.align		4
.L_59:
        /*0064*/ 	.byte	0x03, 0x19
        /*0066*/ 	.short	0x0018


	//----- nvinfo : EIATTR_PARAM_CBANK
	.align		4
        /*0068*/ 	.byte	0x04, 0x0a
        /*006a*/ 	.short	(.L_61 - .L_60)
	.align		4
.L_60:
        /*006c*/ 	.word	index@(.nv.constant0._Z12generateMaskPhPjm)
        /*0070*/ 	.short	0x0380
        /*0072*/ 	.short	0x0018


	//----- nvinfo : EIATTR_SW_WAR
	.align		4
.L_61:
        /*0074*/ 	.byte	0x04, 0x36
        /*0076*/ 	.short	(.L_63 - .L_62)
.L_62:
        /*0078*/ 	.word	0x00000008
.L_63:


//--------------------- .nv.callgraph             --------------------------
	.section	.nv.callgraph,"",@"SHT_CUDA_CALLGRAPH"
	.align	4
	.sectionentsize	8
	.align		4
        /*0000*/ 	.word	0x00000000
	.align		4
        /*0004*/ 	.word	0xffffffff
	.align		4
        /*0008*/ 	.word	0x00000000
	.align		4
        /*000c*/ 	.word	0xfffffffe
	.align		4
        /*0010*/ 	.word	0x00000000
	.align		4
        /*0014*/ 	.word	0xfffffffd
	.align		4
        /*0018*/ 	.word	0x00000000
	.align		4
        /*001c*/ 	.word	0xfffffffc


//--------------------- .text._Z3addPjjS_         --------------------------
	.section	.text._Z3addPjjS_,"ax",@progbits
	.align	128
        .global         _Z3addPjjS_
        .type           _Z3addPjjS_,@function
        .size           _Z3addPjjS_,(.L_x_10 - _Z3addPjjS_)
        .other          _Z3addPjjS_,@"STO_CUDA_ENTRY STV_DEFAULT"
_Z3addPjjS_:
.text._Z3addPjjS_:
[----:B------:R-:W-:Y:S01]  /*0000*/  LDC R1, c[0x0][0x37c] ;  /* 0x0000df00ff017b82 */ /* 0x000fe20000000800 */
[----:B------:R-:W0:Y:S01]  /*0010*/  S2R R9, SR_CTAID.X ;  /* 0x0000000000097919 */ /* 0x000e220000002500 */
[----:B------:R-:W1:Y:S06]  /*0020*/  LDCU UR6, c[0x0][0x388] ;  /* 0x00007100ff0677ac */ /* 0x000e6c0008000800 */
[----:B------:R-:W0:Y:S01]  /*0030*/  LDC.64 R2, c[0x0][0x390] ;  /* 0x0000e400ff027b82 */ /* 0x000e220000000a00 */
[----:B------:R-:W1:Y:S01]  /*0040*/  S2R R0, SR_TID.X ;  /* 0x0000000000007919 */ /* 0x000e620000002100 */
[----:B------:R-:W2:Y:S06]  /*0050*/  LDCU.64 UR4, c[0x0][0x358] ;  /* 0x00006b00ff0477ac */ /* 0x000eac0008000a00 */
[----:B------:R-:W3:Y:S01]  /*0060*/  LDC.64 R4, c[0x0][0x380] ;  /* 0x0000e000ff047b82 */ /* 0x000ee20000000a00 */
[----:B0-----:R-:W-:-:S04]  /*0070*/  IMAD.WIDE.U32 R2, R9, 0x4, R2 ;  /* 0x0000000409027825 */ /* 0x001fc800078e0002 */
[----:B-1----:R-:W-:Y:S02]  /*0080*/  IMAD R0, R9, UR6, R0 ;  /* 0x0000000609007c24 */ /* 0x002fe4000f8e0200 */
[----:B--2---:R-:W2:Y:S03]  /*0090*/  LDG.E R2, desc[UR4][R2.64+-0x4] ;  /* 0xfffffc0402027981 */ /* 0x004ea6000c1e1900 */
[----:B------:R-:W-:-:S05]  /*00a0*/  IADD3 R7, PT, PT, R0, -0x1, RZ ;  /* 0xffffffff00077810 */ /* 0x000fca0007ffe0ff */
[----:B---3--:R-:W-:-:S05]  /*00b0*/  IMAD.WIDE R4, R7, 0x4, R4 ;  /* 0x0000000407047825 */ /* 0x008fca00078e0204 */
[----:B------:R-:W2:Y:S02]  /*00c0*/  LDG.E R7, desc[UR4][R4.64] ;  /* 0x0000000404077981 */ /* 0x000ea4000c1e1900 */
[----:B--2---:R-:W-:-:S05]  /*00d0*/  IADD3 R7, PT, PT, R2, R7, RZ ;  /* 0x0000000702077210 */ /* 0x004fca0007ffe0ff */
[----:B------:R-:W-:Y:S01]  /*00e0*/  STG.E desc[UR4][R4.64], R7 ;  /* 0x0000000704007986 */ /* 0x000fe2000c101904 */
[----:B------:R-:W-:Y:S05]  /*00f0*/  EXIT ;  /* 0x000000000000794d */ /* 0x000fea0003800000 */
.L_x_0:
[----:B------:R-:W-:-:S00]  /*0100*/  BRA `(.L_x_0) ;  /* 0xfffffffc00fc7947 */ /* 0x000fc0000383ffff */
[----:B------:R-:W-:-:S00]  /*0110*/  NOP ;  /* 0x0000000000007918 */ /* 0x000fc00000000000 */
        /* <DEDUP_REMOVED lines=14> */
.L_x_10:


//--------------------- .text._Z4scanPjS_S_m      --------------------------
	.section	.text._Z4scanPjS_S_m,"ax",@progbits
	.align	128
        .global         _Z4scanPjS_S_m
        .type           _Z4scanPjS_S_m,@function
        .size           _Z4scanPjS_S_m,(.L_x_11 - _Z4scanPjS_S_m)
        .other          _Z4scanPjS_S_m,@"STO_CUDA_ENTRY STV_DEFAULT"
_Z4scanPjS_S_m:
.text._Z4scanPjS_S_m:
[----:B------:R-:W-:Y:S01]  /*0000*/  LDC R1, c[0x0][0x37c] ;  /* 0x0000df00ff017b82 */ /* 0x000fe20000000800 */
[----:B------:R-:W0:Y:S07]  /*0010*/  S2R R8, SR_TID.X ;  /* 0x0000000000087919 */ /* 0x000e2e0000002100 */
[----:B------:R-:W1:Y:S01]  /*0020*/  LDC.64 R2, c[0x0][0x388] ;  /* 0x0000e200ff027b82 */ /* 0x000e620000000a00 */
[----:B------:R-:W2:Y:S01]  /*0030*/  LDCU.64 UR6, c[0x0][0x398] ;  /* 0x00007300ff0677ac */ /* 0x000ea20008000a00 */
[----:B------:R-:W2:Y:S01]  /*0040*/  S2R R11, SR_CTAID.X ;  /* 0x00000000000b7919 */ /* 0x000ea20000002500 */
[----:B------:R-:W3:Y:S01]  /*0050*/  LDCU.64 UR8, c[0x0][0x358] ;  /* 0x00006b00ff0877ac */ /* 0x000ee20008000a00 */
[----:B0-----:R-:W-:-:S04]  /*0060*/  IMAD.SHL.U32 R4, R8, 0x2, RZ ;  /* 0x0000000208047824 */ /* 0x001fc800078e00ff */
[----:B--2---:R-:W-:-:S04]  /*0070*/  IMAD R0, R11, UR6, R4 ;  /* 0x000000060b007c24 */ /* 0x004fc8000f8e0204 */
[----:B-1----:R-:W-:-:S05]  /*0080*/  IMAD.WIDE R2, R0, 0x4, R2 ;  /* 0x0000000400027825 */ /* 0x002fca00078e0202 */
[----:B---3--:R-:W2:Y:S04]  /*0090*/  LDG.E R6, desc[UR8][R2.64] ;  /* 0x0000000802067981 */ /* 0x008ea8000c1e1900 */
[----:B------:R-:W2:Y:S01]  /*00a0*/  LDG.E R7, desc[UR8][R2.64+0x4] ;  /* 0x0000040802077981 */ /* 0x000ea2000c1e1900 */
[----:B------:R-:W0:Y:S01]  /*00b0*/  S2UR UR5, SR_CgaCtaId ;  /* 0x00000000000579c3 */ /* 0x000e220000008800 */
[----:B------:R-:W-:Y:S01]  /*00c0*/  ISETP.NE.AND P1, PT, R8, RZ, PT ;  /* 0x000000ff0800720c */ /* 0x000fe20003f25270 */
[----:B------:R-:W-:Y:S01]  /*00d0*/  UMOV UR4, 0x400 ;  /* 0x0000040000047882 */ /* 0x000fe20000000000 */
[----:B------:R-:W-:Y:S02]  /*00e0*/  HFMA2 R9, -RZ, RZ, 0, 5.9604644775390625e-08 ;  /* 0x00000001ff097431 */ /* 0x000fe400000001ff */
[----:B------:R-:W-:-:S09]  /*00f0*/  VIADD R4, R4, 0x1 ;  /* 0x0000000104047836 */ /* 0x000fd20000000000 */
[----:B------:R-:W1:Y:S01]  /*0100*/  @!P1 LDC R10, c[0x0][0x398] ;  /* 0x0000e600ff0a9b82 */ /* 0x000e620000000800 */
[----:B0-----:R-:W-:Y:S02]  /*0110*/  ULEA UR4, UR5, UR4, 0x18 ;  /* 0x0000000405047291 */ /* 0x001fe4000f8ec0ff */
[----:B------:R-:W-:-:S04]  /*0120*/  USHF.R.U64 UR5, UR6, 0x1, UR7 ;  /* 0x0000000106057899 */ /* 0x000fc80008001207 */
[----:B------:R-:W-:Y:S01]  /*0130*/  LEA R5, R8, UR4, 0x3 ;  /* 0x0000000408057c11 */ /* 0x000fe2000f8e18ff */
[----:B------:R-:W-:-:S04]  /*0140*/  UISETP.GE.AND UP0, UPT, UR5, 0x1, UPT ;  /* 0x000000010500788c */ /* 0x000fc8000bf06270 */
[----:B--2---:R0:W-:Y:S05]  /*0150*/  STS.64 [R5], R6 ;  /* 0x0000000605007388 */ /* 0x0041ea0000000a00 */
[----:B-1----:R-:W-:Y:S05]  /*0160*/  BRA.U !UP0, `(.L_x_1) ;  /* 0x00000001083c7547 */ /* 0x002fea000b800000 */
[----:B------:R-:W-:-:S07]  /*0170*/  MOV R9, 0x1 ;  /* 0x0000000100097802 */ /* 0x000fce0000000f00 */
.L_x_2:
[----:B------:R-:W-:Y:S01]  /*0180*/  BAR.SYNC.DEFER_BLOCKING 0x0 ;  /* 0x0000000000007b1d */ /* 0x000fe20000010000 */
[----:B------:R-:W-:Y:S01]  /*0190*/  ISETP.GE.AND P0, PT, R8, UR5, PT ;  /* 0x0000000508007c0c */ /* 0x000fe2000bf06270 */
[----:B------:R-:W-:Y:S02]  /*01a0*/  UISETP.GT.U32.AND UP0, UPT, UR5, 0x1, UPT ;  /* 0x000000010500788c */ /* 0x000fe4000bf04070 */
[----:B------:R-:W-:-:S07]  /*01b0*/  USHF.R.U32.HI UR6, URZ, 0x1, UR5 ;  /* 0x00000001ff067899 */ /* 0x000fce0008011605 */
[----:B------:R-:W-:-:S03]  /*01c0*/  UMOV UR5, UR6 ;  /* 0x0000000600057c82 */ /* 0x000fc60008000000 */
[----:B------:R-:W-:-:S05]  /*01d0*/  @!P0 IMAD R2, R4, R9, RZ ;  /* 0x0000000904028224 */ /* 0x000fca00078e02ff */
[----:B------:R-:W-:-:S05]  /*01e0*/  @!P0 LEA R2, R2, UR4, 0x2 ;  /* 0x0000000402028c11 */ /* 0x000fca000f8e10ff */
[C---:B-1----:R-:W-:Y:S02]  /*01f0*/  @!P0 IMAD R3, R9.reuse, 0x4, R2 ;  /* 0x0000000409038824 */ /* 0x042fe400078e0202 */
[----:B------:R-:W-:Y:S01]  /*0200*/  @!P0 LDS R2, [R2+-0x4] ;  /* 0xfffffc0002028984 */ /* 0x000fe20000000800 */
[----:B------:R-:W-:-:S03]  /*0210*/  IMAD.SHL.U32 R9, R9, 0x2, RZ ;  /* 0x0000000209097824 */ /* 0x000fc600078e00ff */
[----:B0-----:R-:W0:Y:S02]  /*0220*/  @!P0 LDS R7, [R3+-0x4] ;  /* 0xfffffc0003078984 */ /* 0x001e240000000800 */
[----:B0-----:R-:W-:-:S05]  /*0230*/  @!P0 IADD3 R6, PT, PT, R2, R7, RZ ;  /* 0x0000000702068210 */ /* 0x001fca0007ffe0ff */
[----:B------:R1:W-:Y:S01]  /*0240*/  @!P0 STS [R3+-0x4], R6 ;  /* 0xfffffc0603008388 */ /* 0x0003e20000000800 */
[----:B------:R-:W-:Y:S05]  /*0250*/  BRA.U UP0, `(.L_x_2) ;  /* 0xfffffffd00c87547 */ /* 0x000fea000b83ffff */
.L_x_1:
[----:B------:R-:W-:Y:S01]  /*0260*/  BAR.SYNC.DEFER_BLOCKING 0x0 ;  /* 0x0000000000007b1d */ /* 0x000fe20000010000 */
[----:B01----:R-:W-:-:S07]  /*0270*/  @!P1 LEA R6, R10, UR4, 0x2 ;  /* 0x000000040a069c11 */ /* 0x003fce000f8e10ff */
[----:B------:R-:W0:Y:S01]  /*0280*/  @!P1 LDC.64 R2, c[0x0][0x390] ;  /* 0x0000e400ff029b82 */ /* 0x000e220000000a00 */
[----:B------:R-:W1:Y:S01]  /*0290*/  LDCU.64 UR6, c[0x0][0x398] ;  /* 0x00007300ff0677ac */ /* 0x000e620008000a00 */
[----:B------:R-:W2:Y:S01]  /*02a0*/  @!P1 LDS R7, [R6+-0x4] ;  /* 0xfffffc0006079984 */ /* 0x000ea20000000800 */
[----:B-1----:R-:W-:-:S03]  /*02b0*/  UISETP.GE.U32.AND UP0, UPT, UR6, 0x2, UPT ;  /* 0x000000020600788c */ /* 0x002fc6000bf06070 */
[----:B------:R1:W-:Y:S01]  /*02c0*/  @!P1 STS [R6+-0x4], RZ ;  /* 0xfffffcff06009388 */ /* 0x0003e20000000800 */
[----:B------:R-:W-:Y:S01]  /*02d0*/  UISETP.GE.U32.AND.EX UP0, UPT, UR7, URZ, UPT, UP0 ;  /* 0x000000ff0700728c */ /* 0x000fe2000bf06100 */
[----:B0-----:R-:W-:-:S05]  /*02e0*/  @!P1 IMAD.WIDE.U32 R2, R11, 0x4, R2 ;  /* 0x000000040b029825 */ /* 0x001fca00078e0002 */
[----:B--2---:R1:W-:Y:S03]  /*02f0*/  @!P1 STG.E desc[UR8][R2.64], R7 ;  /* 0x0000000702009986 */ /* 0x0043e6000c101908 */
[----:B------:R-:W-:Y:S05]  /*0300*/  BRA.U !UP0, `(.L_x_3) ;  /* 0x0000000108447547 */ /* 0x000fea000b800000 */
[----:B------:R-:W0:Y:S01]  /*0310*/  LDCU.64 UR6, c[0x0][0x398] ;  /* 0x00007300ff0677ac */ /* 0x000e220008000a00 */
[----:B------:R-:W-:-:S05]  /*0320*/  UMOV UR5, 0x1 ;  /* 0x0000000100057882 */ /* 0x000fca0000000000 */
.L_x_4:
[----:B------:R-:W-:Y:S01]  /*0330*/  BAR.SYNC.DEFER_BLOCKING 0x0 ;  /* 0x0000000000007b1d */ /* 0x000fe20000010000 */
[----:B------:R-:W-:Y:S01]  /*0340*/  ISETP.GE.U32.AND P0, PT, R8, UR5, PT ;  /* 0x0000000508007c0c */ /* 0x000fe2000bf06070 */
[----:B------:R-:W-:Y:S01]  /*0350*/  USHF.L.U32 UR5, UR5, 0x1, URZ ;  /* 0x0000000105057899 */ /* 0x000fe200080006ff */
[----:B------:R-:W-:-:S03]  /*0360*/  SHF.R.U32.HI R9, RZ, 0x1, R9 ;  /* 0x00000001ff097819 */ /* 0x000fc60000011609 */
[----:B0-----:R-:W-:-:S04]  /*0370*/  UISETP.GE.U32.AND UP0, UPT, UR5, UR6, UPT ;  /* 0x000000060500728c */ /* 0x001fc8000bf06070 */
[----:B------:R-:W-:-:S04]  /*0380*/  UISETP.GE.U32.AND.EX UP0, UPT, URZ, UR7, UPT, UP0 ;  /* 0x00000007ff00728c */ /* 0x000fc8000bf06100 */
[----:B-12---:R-:W-:-:S05]  /*0390*/  @!P0 IMAD R2, R4, R9, RZ ;  /* 0x0000000904028224 */ /* 0x006fca00078e02ff */
[----:B------:R-:W-:-:S04]  /*03a0*/  @!P0 LEA R2, R2, UR4, 0x2 ;  /* 0x0000000402028c11 */ /* 0x000fc8000f8e10ff */
[----:B------:R-:W-:Y:S01]  /*03b0*/  @!P0 LEA R6, R9, R2, 0x2 ;  /* 0x0000000209068211 */ /* 0x000fe200078e10ff */
[----:B------:R-:W-:Y:S04]  /*03c0*/  @!P0 LDS R3, [R2+-0x4] ;  /* 0xfffffc0002038984 */ /* 0x000fe80000000800 */
[----:B------:R-:W0:Y:S02]  /*03d0*/  @!P0 LDS R7, [R6+-0x4] ;  /* 0xfffffc0006078984 */ /* 0x000e240000000800 */
[----:B0-----:R-:W-:Y:S02]  /*03e0*/  @!P0 IMAD.IADD R3, R3, 0x1, R7 ;  /* 0x0000000103038824 */ /* 0x001fe400078e0207 */
[----:B------:R2:W-:Y:S04]  /*03f0*/  @!P0 STS [R2+-0x4], R7 ;  /* 0xfffffc0702008388 */ /* 0x0005e80000000800 */
[----:B------:R2:W-:Y:S01]  /*0400*/  @!P0 STS [R6+-0x4], R3 ;  /* 0xfffffc0306008388 */ /* 0x0005e20000000800 */
[----:B------:R-:W-:Y:S05]  /*0410*/  BRA.U !UP0, `(.L_x_4) ;  /* 0xfffffffd08c47547 */ /* 0x000fea000b83ffff */
.L_x_3:
[----:B------:R-:W-:Y:S08]  /*0420*/  BAR.SYNC.DEFER_BLOCKING 0x0 ;  /* 0x0000000000007b1d */ /* 0x000ff00000010000 */
[----:B-12---:R-:W0:Y:S01]  /*0430*/  LDC.64 R2, c[0x0][0x380] ;  /* 0x0000e000ff027b82 */ /* 0x006e220000000a00 */
[----:B------:R-:W1:Y:S01]  /*0440*/  LDS.64 R4, [R5] ;  /* 0x0000000005047984 */ /* 0x000e620000000a00 */
[----:B0-----:R-:W-:-:S05]  /*0450*/  IMAD.WIDE R2, R0, 0x4, R2 ;  /* 0x0000000400027825 */ /* 0x001fca00078e0202 */
[----:B-1----:R-:W-:Y:S04]  /*0460*/  STG.E desc[UR8][R2.64+-0x4], R4 ;  /* 0xfffffc0402007986 */ /* 0x002fe8000c101908 */
[----:B------:R-:W-:Y:S01]  /*0470*/  STG.E desc[UR8][R2.64], R5 ;  /* 0x0000000502007986 */ /* 0x000fe2000c101908 */
[----:B------:R-:W-:Y:S05]  /*0480*/  EXIT ;  /* 0x000000000000794d */ /* 0x000fea0003800000 */
.L_x_5:
        /* <DEDUP_REMOVED lines=15> */
.L_x_11:


//--------------------- .text._Z12generateMaskPhPjm --------------------------
	.section	.text._Z12generateMaskPhPjm,"ax",@progbits
	.align	128
        .global         _Z12generateMaskPhPjm
        .type           _Z12generateMaskPhPjm,@function
        .size           _Z12generateMaskPhPjm,(.L_x_12 - _Z12generateMaskPhPjm)
        .other          _Z12generateMaskPhPjm,@"STO_CUDA_ENTRY STV_DEFAULT"
_Z12generateMaskPhPjm:
.text._Z12generateMaskPhPjm:
[----:B------:R-:W-:Y:S01]  /*0000*/  LDC R1, c[0x0][0x37c] ;  /* 0x0000df00ff017b82 */ /* 0x000fe20000000800 */
[----:B------:R-:W0:Y:S07]  /*0010*/  S2R R3, SR_TID.X ;  /* 0x0000000000037919 */ /* 0x000e2e0000002100 */
[----:B------:R-:W0:Y:S01]  /*0020*/  S2UR UR6, SR_CTAID.X ;  /* 0x00000000000679c3 */ /* 0x000e220000002500 */
[----:B------:R-:W1:Y:S01]  /*0030*/  LDCU.64 UR4, c[0x0][0x358] ;  /* 0x00006b00ff0477ac */ /* 0x000e620008000a00 */
[----:B------:R-:W2:Y:S06]  /*0040*/  LDCU.128 UR8, c[0x0][0x380] ;  /* 0x00007000ff0877ac */ /* 0x000eac0008000c00 */
[----:B------:R-:W0:Y:S01]  /*0050*/  LDC R0, c[0x0][0x360] ;  /* 0x0000d800ff007b82 */ /* 0x000e220000000800 */
[----:B------:R-:W3:Y:S01]  /*0060*/  LDCU UR7, c[0x0][0x370] ;  /* 0x00006e00ff0777ac */ /* 0x000ee20008000800 */
[----:B0-----:R-:W-:-:S02]  /*0070*/  IMAD R2, R0, UR6, R3 ;  /* 0x0000000600027c24 */ /* 0x001fc4000f8e0203 */
[----:B---3--:R-:W-:-:S03]  /*0080*/  IMAD R0, R0, UR7, RZ ;  /* 0x0000000700007c24 */ /* 0x008fc6000f8e02ff */
[----:B------:R-:W-:-:S13]  /*0090*/  ISETP.NE.AND P0, PT, R2, RZ, PT ;  /* 0x000000ff0200720c */ /* 0x000fda0003f05270 */
[----:B-12---:R-:W-:Y:S05]  /*00a0*/  @!P0 BRA `(.L_x_6) ;  /* 0x0000000000608947 */ /* 0x006fea0003800000 */
[----:B------:R-:W0:Y:S01]  /*00b0*/  LDC.64 R10, c[0x0][0x390] ;  /* 0x0000e400ff0a7b82 */ /* 0x000e220000000a00 */
[----:B------:R-:W-:-:S05]  /*00c0*/  IMAD.MOV.U32 R7, RZ, RZ, R2 ;  /* 0x000000ffff077224 */ /* 0x000fca00078e0002 */
[----:B------:R-:W-:Y:S02]  /*00d0*/  SHF.R.S32.HI R2, RZ, 0x1f, R7 ;  /* 0x0000001fff027819 */ /* 0x000fe40000011407 */
[----:B0-----:R-:W-:-:S04]  /*00e0*/  IADD3 R10, P0, PT, R10, -0x1, RZ ;  /* 0xffffffff0a0a7810 */ /* 0x001fc80007f1e0ff */
[----:B------:R-:W-:Y:S02]  /*00f0*/  IADD3.X R11, PT, PT, R11, -0x1, RZ, P0, !PT ;  /* 0xffffffff0b0b7810 */ /* 0x000fe400007fe4ff */
[----:B------:R-:W-:-:S04]  /*0100*/  ISETP.GT.U32.AND P0, PT, R10, R7, PT ;  /* 0x000000070a00720c */ /* 0x000fc80003f04070 */
[----:B------:R-:W-:-:S13]  /*0110*/  ISETP.GT.U32.AND.EX P0, PT, R11, R2, PT, P0 ;  /* 0x000000020b00720c */ /* 0x000fda0003f04100 */
[----:B------:R-:W-:Y:S05]  /*0120*/  @!P0 EXIT ;  /* 0x000000000000894d */ /* 0x000fea0003800000 */
[----:B------:R-:W-:-:S07]  /*0130*/  IMAD.MOV.U32 R8, RZ, RZ, R2 ;  /* 0x000000ffff087224 */ /* 0x000fce00078e0002 */
.L_x_7:
[----:B------:R-:W-:-:S04]  /*0140*/  IADD3 R2, P0, PT, R7, UR8, RZ ;  /* 0x0000000807027c10 */ /* 0x000fc8000ff1e0ff */
[----:B------:R-:W-:-:S05]  /*0150*/  IADD3.X R3, PT, PT, R8, UR9, RZ, P0, !PT ;  /* 0x0000000908037c10 */ /* 0x000fca00087fe4ff */
[----:B------:R-:W2:Y:S04]  /*0160*/  LDG.E.U8 R5, desc[UR4][R2.64] ;  /* 0x0000000402057981 */ /* 0x000ea8000c1e1100 */
[----:B------:R-:W2:Y:S01]  /*0170*/  LDG.E.U8 R6, desc[UR4][R2.64+-0x1] ;  /* 0xffffff0402067981 */ /* 0x000ea2000c1e1100 */
[----:B------:R-:W-:Y:S02]  /*0180*/  LEA R4, P1, R7, UR10, 0x2 ;  /* 0x0000000a07047c11 */ /* 0x000fe4000f8210ff */
[----:B--2---:R-:W-:Y:S02]  /*0190*/  ISETP.NE.AND P0, PT, R5, R6, PT ;  /* 0x000000060500720c */ /* 0x004fe40003f05270 */
[----:B------:R-:W-:Y:S01]  /*01a0*/  LEA.HI.X R5, R7, UR11, R8, 0x2, P1 ;  /* 0x0000000b07057c11 */ /* 0x000fe200088f1408 */
[----:B------:R-:W-:Y:S01]  /*01b0*/  IMAD.IADD R7, R0, 0x1, R7 ;  /* 0x0000000100077824 */ /* 0x000fe200078e0207 */
[----:B------:R-:W-:-:S04]  /*01c0*/  SEL R9, RZ, 0x1, !P0 ;  /* 0x00000001ff097807 */ /* 0x000fc80004000000 */
[----:B------:R-:W-:Y:S01]  /*01d0*/  ISETP.GT.U32.AND P0, PT, R10, R7, PT ;  /* 0x000000070a00720c */ /* 0x000fe20003f04070 */
[----:B------:R0:W-:Y:S01]  /*01e0*/  STG.E desc[UR4][R4.64], R9 ;  /* 0x0000000904007986 */ /* 0x0001e2000c101904 */
[----:B------:R-:W-:-:S04]  /*01f0*/  SHF.R.S32.HI R8, RZ, 0x1f, R7 ;  /* 0x0000001fff087819 */ /* 0x000fc80000011407 */
[----:B------:R-:W-:-:S13]  /*0200*/  ISETP.GT.U32.AND.EX P0, PT, R11, R8, PT, P0 ;  /* 0x000000080b00720c */ /* 0x000fda0003f04100 */
[----:B0-----:R-:W-:Y:S05]  /*0210*/  @P0 BRA `(.L_x_7) ;  /* 0xfffffffc00c80947 */ /* 0x001fea000383ffff */
[----:B------:R-:W-:Y:S05]  /*0220*/  EXIT ;  /* 0x000000000000794d */ /* 0x000fea0003800000 */
.L_x_6:
[----:B------:R-:W0:Y:S01]  /*0230*/  LDC.64 R12, c[0x0][0x390] ;  /* 0x0000e400ff0c7b82 */ /* 0x000e220000000a00 */
[----:B------:R-:W-:-:S07]  /*0240*/  IMAD.MOV.U32 R5, RZ, RZ, 0x1 ;  /* 0x00000001ff057424 */ /* 0x000fce00078e00ff */
[----:B------:R-:W1:Y:S01]  /*0250*/  LDC.64 R2, c[0x0][0x388] ;  /* 0x0000e200ff027b82 */ /* 0x000e620000000a00 */
[----:B0-----:R-:W-:-:S04]  /*0260*/  ISETP.GE.U32.AND P0, PT, R12, 0x2, PT ;  /* 0x000000020c00780c */ /* 0x001fc80003f06070 */
[----:B------:R-:W-:Y:S01]  /*0270*/  ISETP.GE.U32.AND.EX P0, PT, R13, RZ, PT, P0 ;  /* 0x000000ff0d00720c */ /* 0x000fe20003f06100 */
[----:B-1----:R0:W-:-:S12]  /*0280*/  STG.E desc[UR4][R2.64], R5 ;  /* 0x0000000502007986 */ /* 0x0021d8000c101904 */
[----:B------:R-:W-:Y:S05]  /*0290*/  @!P0 EXIT ;  /* 0x000000000000894d */ /* 0x000fea0003800000 */
[----:B------:R-:W1:Y:S01]  /*02a0*/  LDC.64 R14, c[0x0][0x380] ;  /* 0x0000e000ff0e7b82 */ /* 0x000e620000000a00 */
[----:B------:R-:W-:Y:S02]  /*02b0*/  IMAD.MOV.U32 R7, RZ, RZ, 0x1 ;  /* 0x00000001ff077424 */ /* 0x000fe400078e00ff */
[----:B------:R-:W-:Y:S02]  /*02c0*/  IMAD.MOV.U32 R11, RZ, RZ, 0x1 ;  /* 0x00000001ff0b7424 */ /* 0x000fe400078e00ff */
[----:B------:R-:W-:-:S03]  /*02d0*/  IMAD.MOV.U32 R8, RZ, RZ, RZ ;  /* 0x000000ffff087224 */ /* 0x000fc600078e00ff */
[----:B------:R-:W2:Y:S04]  /*02e0*/  LDC.64 R16, c[0x0][0x388] ;  /* 0x0000e200ff107b82 */ /* 0x000ea80000000a00 */
.L_x_8:
[----:B01----:R-:W-:-:S05]  /*02f0*/  IADD3 R2, P0, PT, R11, R14, RZ ;  /* 0x0000000e0b027210 */ /* 0x003fca0007f1e0ff */
[----:B------:R-:W-:-:S05]  /*0300*/  IMAD.X R3, R8, 0x1, R15, P0 ;  /* 0x0000000108037824 */ /* 0x000fca00000e060f */
[----:B------:R-:W3:Y:S04]  /*0310*/  LDG.E.U8 R5, desc[UR4][R2.64] ;  /* 0x0000000402057981 */ /* 0x000ee8000c1e1100 */
[----:B------:R-:W3:Y:S01]  /*0320*/  LDG.E.U8 R6, desc[UR4][R2.64+-0x1] ;  /* 0xffffff0402067981 */ /* 0x000ee2000c1e1100 */
[----:B--2---:R-:W-:Y:S02]  /*0330*/  LEA R4, P1, R11, R16, 0x2 ;  /* 0x000000100b047211 */ /* 0x004fe400078210ff */
[----:B---3--:R-:W-:Y:S02]  /*0340*/  ISETP.NE.AND P0, PT, R5, R6, PT ;  /* 0x000000060500720c */ /* 0x008fe40003f05270 */
[----:B------:R-:W-:Y:S01]  /*0350*/  LEA.HI.X R5, R11, R17, R8, 0x2, P1 ;  /* 0x000000110b057211 */ /* 0x000fe200008f1408 */
[----:B------:R-:W-:Y:S01]  /*0360*/  IMAD.IADD R11, R0, 0x1, R7 ;  /* 0x00000001000b7824 */ /* 0x000fe200078e0207 */
[----:B------:R-:W-:-:S03]  /*0370*/  SEL R9, RZ, 0x1, !P0 ;  /* 0x00000001ff097807 */ /* 0x000fc60004000000 */
[--C-:B------:R-:W-:Y:S01]  /*0380*/  IMAD.MOV.U32 R7, RZ, RZ, R11.reuse ;  /* 0x000000ffff077224 */ /* 0x100fe200078e000b */
[----:B------:R-:W-:Y:S01]  /*0390*/  ISETP.GE.U32.AND P0, PT, R11, R12, PT ;  /* 0x0000000c0b00720c */ /* 0x000fe20003f06070 */
[----:B------:R3:W-:Y:S01]  /*03a0*/  STG.E desc[UR4][R4.64], R9 ;  /* 0x0000000904007986 */ /* 0x0007e2000c101904 */
[----:B------:R-:W-:-:S04]  /*03b0*/  SHF.R.S32.HI R8, RZ, 0x1f, R11 ;  /* 0x0000001fff087819 */ /* 0x000fc8000001140b */
[----:B------:R-:W-:-:S13]  /*03c0*/  ISETP.GE.U32.AND.EX P0, PT, R8, R13, PT, P0 ;  /* 0x0000000d0800720c */ /* 0x000fda0003f06100 */
[----:B---3--:R-:W-:Y:S05]  /*03d0*/  @!P0 BRA `(.L_x_8) ;  /* 0xfffffffc00c48947 */ /* 0x008fea000383ffff */
[----:B------:R-:W-:Y:S05]  /*03e0*/  EXIT ;  /* 0x000000000000794d */ /* 0x000fea0003800000 */
.L_x_9:
        /* <DEDUP_REMOVED lines=9> */
.L_x_12:


//--------------------- .nv.shared._Z3addPjjS_    --------------------------
	.section	.nv.shared._Z3addPjjS_,"aw",@nobits
	.sectionflags	@""
	.align	16
	.zero		1024


//--------------------- .nv.shared.reserved.0     --------------------------
	.section	.nv.shared.reserved.0,"aw",@nobits
	.weak		__nv_reservedSMEM_offset_0_alias
	.size		__nv_reservedSMEM_offset_0_alias, 0, 64
	.other		__nv_reservedSMEM_offset_0_alias,@"STO_CUDA_RESERVED_SHARED STV_DEFAULT"
__nv_reservedSMEM_offset_0_alias:
	.zero		0
	.zero		64


//--------------------- .nv.shared._Z4scanPjS_S_m --------------------------
	.section	.nv.shared._Z4scanPjS_S_m,"aw",@nobits
	.sectionflags	@""
	.align	16
	.zero		1024


//--------------------- .nv.shared._Z12generateMaskPhPjm --------------------------
	.section	.nv.shared._Z12generateMaskPhPjm,"aw",@nobits
	.sectionflags	@""
	.align	16
	.zero		1024


//--------------------- .nv.constant0._Z3addPjjS_ --------------------------
	.section	.nv.constant0._Z3addPjjS_,"a",@progbits
	.sectionflags	@""
	.align	4
.nv.constant0._Z3addPjjS_:
	.zero		920


//--------------------- .nv.constant0._Z4scanPjS_S_m --------------------------
	.section	.nv.constant0._Z4scanPjS_S_m,"a",@progbits
	.sectionflags	@""
	.align	4
.nv.constant0._Z4scanPjS_S_m:
	.zero		928


//--------------------- .nv.constant0._Z12generateMaskPhPjm --------------------------
	.section	.nv.constant0._Z12generateMaskPhPjm,"a",@progbits
	.sectionflags	@""
	.align	4
.nv.constant0._Z12generateMaskPhPjm:
	.zero		920


//--------------------- SYMBOLS --------------------------

	.type		.nv.reservedSmem.offset0,@object
	.size		.nv.reservedSmem.offset0,0x4
	.type		.nv.reservedSmem.cap,@object
	.size		.nv.reservedSmem.cap,0x4
